//
// Generated by NVIDIA NVVM Compiler
//
// Compiler Build ID: CL-36424714
// Cuda compilation tools, release 13.0, V13.0.88
// Based on NVVM 20.0.0
//

.version 9.0
.target sm_100
.address_size 64

	// .globl	_Z8d_evolvePdS_S_S_iddd
.extern .func  (.param .b32 func_retval0) vprintf
(
	.param .b64 vprintf_param_0,
	.param .b64 vprintf_param_1
)
;
.global .align 1 .b8 $str[21] = {82, 117, 110, 110, 105, 110, 103, 32, 105, 110, 32, 100, 95, 101, 118, 111, 108, 118, 101, 10};

.visible .entry _Z8d_evolvePdS_S_S_iddd(
	.param .u64 .ptr .align 1 _Z8d_evolvePdS_S_S_iddd_param_0,
	.param .u64 .ptr .align 1 _Z8d_evolvePdS_S_S_iddd_param_1,
	.param .u64 .ptr .align 1 _Z8d_evolvePdS_S_S_iddd_param_2,
	.param .u64 .ptr .align 1 _Z8d_evolvePdS_S_S_iddd_param_3,
	.param .u32 _Z8d_evolvePdS_S_S_iddd_param_4,
	.param .f64 _Z8d_evolvePdS_S_S_iddd_param_5,
	.param .f64 _Z8d_evolvePdS_S_S_iddd_param_6,
	.param .f64 _Z8d_evolvePdS_S_S_iddd_param_7
)
{
	.reg .b32 	%r<24>;
	.reg .b32 	%f<14>;
	.reg .b64 	%rd<26>;
	.reg .b64 	%fd<41>;

	ld.param.u64 	%rd1, [_Z8d_evolvePdS_S_S_iddd_param_0];
	ld.param.u64 	%rd2, [_Z8d_evolvePdS_S_S_iddd_param_1];
	ld.param.u64 	%rd3, [_Z8d_evolvePdS_S_S_iddd_param_2];
	ld.param.u64 	%rd4, [_Z8d_evolvePdS_S_S_iddd_param_3];
	ld.param.f64 	%fd1, [_Z8d_evolvePdS_S_S_iddd_param_5];
	ld.param.f64 	%fd2, [_Z8d_evolvePdS_S_S_iddd_param_6];
	ld.param.f64 	%fd3, [_Z8d_evolvePdS_S_S_iddd_param_7];
	cvta.to.global.u64 	%rd5, %rd1;
	cvta.to.global.u64 	%rd6, %rd4;
	cvta.to.global.u64 	%rd7, %rd3;
	cvta.to.global.u64 	%rd8, %rd2;
	mov.u32 	%r1, %nctaid.x;
	mov.u32 	%r2, %ntid.x;
	mul.lo.s32 	%r3, %r1, %r2;
	add.s32 	%r4, %r3, 4;
	shl.b32 	%r5, %r4, 1;
	add.s32 	%r6, %r5, 2;
	mov.u32 	%r7, %ctaid.y;
	mov.u32 	%r8, %ntid.y;
	mov.u32 	%r9, %tid.y;
	mad.lo.s32 	%r10, %r7, %r8, %r9;
	mov.u32 	%r11, %ctaid.x;
	mov.u32 	%r12, %tid.x;
	mad.lo.s32 	%r13, %r11, %r2, %r12;
	mad.lo.s32 	%r14, %r10, %r3, %r13;
	shl.b32 	%r15, %r10, 2;
	add.s32 	%r16, %r14, %r15;
	add.s32 	%r17, %r6, %r16;
	mov.u64 	%rd9, $str;
	cvta.global.u64 	%rd10, %rd9;
	{ // callseq 0, 0
	.param .b64 param0;
	st.param.b64 	[param0], %rd10;
	.param .b64 param1;
	st.param.b64 	[param1], 0;
	.param .b32 retval0;
	call.uni (retval0), 
	vprintf, 
	(
	param0, 
	param1
	);
	ld.param.b32 	%r18, [retval0];
	} // callseq 0
	mul.wide.s32 	%rd11, %r17, 8;
	add.s64 	%rd12, %rd8, %rd11;
	ld.global.f64 	%fd4, [%rd12];
	add.f64 	%fd5, %fd4, %fd4;
	add.s64 	%rd13, %rd7, %rd11;
	ld.global.f64 	%fd6, [%rd13];
	sub.f64 	%fd7, %fd5, %fd6;
	mul.f64 	%fd8, %fd2, %fd2;
	mul.f64 	%fd9, %fd8, 0d3FB999999999999A;
	ld.global.f64 	%fd10, [%rd12+-8];
	ld.global.f64 	%fd11, [%rd12+8];
	add.f64 	%fd12, %fd10, %fd11;
	mul.wide.s32 	%rd14, %r4, 8;
	add.s64 	%rd15, %rd12, %rd14;
	ld.global.f64 	%fd13, [%rd15];
	add.f64 	%fd14, %fd12, %fd13;
	sub.s32 	%r20, %r17, %r4;
	mul.wide.s32 	%rd16, %r20, 8;
	add.s64 	%rd17, %rd8, %rd16;
	ld.global.f64 	%fd15, [%rd17];
	add.f64 	%fd16, %fd14, %fd15;
	ld.global.f64 	%fd17, [%rd15+-8];
	ld.global.f64 	%fd18, [%rd15+8];
	add.f64 	%fd19, %fd17, %fd18;
	ld.global.f64 	%fd20, [%rd17+-8];
	add.f64 	%fd21, %fd19, %fd20;
	ld.global.f64 	%fd22, [%rd17+8];
	add.f64 	%fd23, %fd21, %fd22;
	fma.rn.f64 	%fd24, %fd23, 0d3FD0000000000000, %fd16;
	add.s64 	%rd18, %rd12, -16;
	ld.global.f64 	%fd25, [%rd12+-16];
	ld.global.f64 	%fd26, [%rd12+16];
	add.f64 	%fd27, %fd25, %fd26;
	mul.wide.s32 	%rd19, %r6, 8;
	add.s64 	%rd20, %rd18, %rd19;
	ld.global.f64 	%fd28, [%rd20];
	add.f64 	%fd29, %fd27, %fd28;
	add.s32 	%r21, %r16, 2;
	mul.wide.s32 	%rd21, %r21, 8;
	add.s64 	%rd22, %rd8, %rd21;
	ld.global.f64 	%fd30, [%rd22];
	add.f64 	%fd31, %fd29, %fd30;
	fma.rn.f64 	%fd32, %fd31, 0d3FC0000000000000, %fd24;
	fma.rn.f64 	%fd33, %fd4, 0dC016000000000000, %fd32;
	mul.f64 	%fd34, %fd1, %fd1;
	div.rn.f64 	%fd35, %fd33, %fd34;
	mul.wide.s32 	%rd23, %r14, 8;
	add.s64 	%rd24, %rd6, %rd23;
	ld.global.f64 	%fd36, [%rd24];
	cvt.rn.f32.f64 	%f1, %fd3;
	fma.rn.f32 	%f2, %f1, 0fBBBB989D, 0f3F000000;
	cvt.sat.f32.f32 	%f3, %f2;
	mov.f32 	%f4, 0f4B400001;
	mov.f32 	%f5, 0f437C0000;
	fma.rm.f32 	%f6, %f3, %f5, %f4;
	add.f32 	%f7, %f6, 0fCB40007F;
	neg.f32 	%f8, %f7;
	fma.rn.f32 	%f9, %f1, 0fBFB8AA3B, %f8;
	fma.rn.f32 	%f10, %f1, 0fB2A57060, %f9;
	mov.b32 	%r22, %f6;
	shl.b32 	%r23, %r22, 23;
	mov.b32 	%f11, %r23;
	ex2.approx.ftz.f32 	%f12, %f10;
	mul.f32 	%f13, %f12, %f11;
	cvt.f64.f32 	%fd37, %f13;
	mul.f64 	%fd38, %fd36, %fd37;
	sub.f64 	%fd39, %fd35, %fd38;
	fma.rn.f64 	%fd40, %fd9, %fd39, %fd7;
	add.s64 	%rd25, %rd5, %rd11;
	st.global.f64 	[%rd25], %fd40;
	ret;

}


// ===== COMPILED SASS (sm_100) =====

	.target	sm_100

	.elftype	@"ET_EXEC"


//--------------------- .note.nv.tkinfo           --------------------------
	.section	.note.nv.tkinfo,"",@"SHT_NOTE"
	.sectionflags	@"SHF_NOTE_NV_TKINFO"
	.tkinfo
        /*0018*/ 	.word	0x00000002
        /*0030*/ 	.string	""
        /*0030*/ 	.string	"ptxas"
        /*0030*/ 	.string	"Cuda compilation tools, release 13.0, V13.0.88"
        /*0030*/ 	.string	"Build cuda_13.0.r13.0/compiler.36424714_0"
        /*0030*/ 	.string	"-arch sm_100 -m 64 "



//--------------------- .note.nv.cuinfo           --------------------------
	.section	.note.nv.cuinfo,"",@"SHT_NOTE"
	.sectionflags	@"SHF_NOTE_NV_CUINFO"
        /*0018*/ 	.short	0x0002
        /*001a*/ 	.short	0x0064
        /*001c*/ 	.short	0x0082
	.zero		2


//--------------------- .nv.info                  --------------------------
	.section	.nv.info,"",@"SHT_CUDA_INFO"
	.align	4


	//----- nvinfo : EIATTR_REGCOUNT
	.align		4
        /*0000*/ 	.byte	0x04, 0x2f
        /*0002*/ 	.short	(.L_2 - .L_1)
	.align		4
.L_1:
        /*0004*/ 	.word	index@(_Z8d_evolvePdS_S_S_iddd)
        /*0008*/ 	.word	0x00000020


	//----- nvinfo : EIATTR_FRAME_SIZE
	.align		4
.L_2:
        /*000c*/ 	.byte	0x04, 0x11
        /*000e*/ 	.short	(.L_4 - .L_3)
	.align		4
.L_3:
        /*0010*/ 	.word	index@($__internal_0_$__cuda_sm20_div_rn_f64_full)
        /*0014*/ 	.word	0x00000000


	//----- nvinfo : EIATTR_FRAME_SIZE
	.align		4
.L_4:
        /*0018*/ 	.byte	0x04, 0x11
        /*001a*/ 	.short	(.L_6 - .L_5)
	.align		4
.L_5:
        /*001c*/ 	.word	index@(_Z8d_evolvePdS_S_S_iddd)
        /*0020*/ 	.word	0x00000000


	//----- nvinfo : EIATTR_MIN_STACK_SIZE
	.align		4
.L_6:
        /*0024*/ 	.byte	0x04, 0x12
        /*0026*/ 	.short	(.L_8 - .L_7)
	.align		4
.L_7:
        /*0028*/ 	.word	index@(_Z8d_evolvePdS_S_S_iddd)
        /*002c*/ 	.word	0x00000000
.L_8:


//--------------------- .nv.compat                --------------------------
	.section	.nv.compat,"",@"SHT_CUDA_COMPAT_INFO"
	.align	4
        /*0000*/ 	.byte	0x02, 0x09, 0x00, 0x00, 0x02, 0x02, 0x01, 0x00, 0x02, 0x05, 0x05, 0x00, 0x03, 0x07, 0x01, 0x01
        /*0010*/ 	.byte	0x02, 0x03, 0x00, 0x00, 0x02, 0x06, 0x01, 0x00, 0x04, 0x0b, 0x08, 0x00, 0x01, 0x00, 0x00, 0x00
        /*0020*/ 	.byte	0x00, 0x00, 0x00, 0x00


//--------------------- .nv.info._Z8d_evolvePdS_S_S_iddd --------------------------
	.section	.nv.info._Z8d_evolvePdS_S_S_iddd,"",@"SHT_CUDA_INFO"
	.sectionflags	@""
	.align	4


	//----- nvinfo : EIATTR_CUDA_API_VERSION
	.align		4
        /*0000*/ 	.byte	0x04, 0x37
        /*0002*/ 	.short	(.L_10 - .L_9)
.L_9:
        /*0004*/ 	.word	0x00000082


	//----- nvinfo : EIATTR_KPARAM_INFO
	.align		4
.L_10:
        /*0008*/ 	.byte	0x04, 0x17
        /*000a*/ 	.short	(.L_12 - .L_11)
.L_11:
        /*000c*/ 	.word	0x00000000
        /*0010*/ 	.short	0x0007
        /*0012*/ 	.short	0x0038
        /*0014*/ 	.byte	0x00, 0xf0, 0x21, 0x00


	//----- nvinfo : EIATTR_KPARAM_INFO
	.align		4
.L_12:
        /*0018*/ 	.byte	0x04, 0x17
        /*001a*/ 	.short	(.L_14 - .L_13)
.L_13:
        /*001c*/ 	.word	0x00000000
        /*0020*/ 	.short	0x0006
        /*0022*/ 	.short	0x0030
        /*0024*/ 	.byte	0x00, 0xf0, 0x21, 0x00


	//----- nvinfo : EIATTR_KPARAM_INFO
	.align		4
.L_14:
        /*0028*/ 	.byte	0x04, 0x17
        /*002a*/ 	.short	(.L_16 - .L_15)
.L_15:
        /*002c*/ 	.word	0x00000000
        /*0030*/ 	.short	0x0005
        /*0032*/ 	.short	0x0028
        /*0034*/ 	.byte	0x00, 0xf0, 0x21, 0x00


	//----- nvinfo : EIATTR_KPARAM_INFO
	.align		4
.L_16:
        /*0038*/ 	.byte	0x04, 0x17
        /*003a*/ 	.short	(.L_18 - .L_17)
.L_17:
        /*003c*/ 	.word	0x00000000
        /*0040*/ 	.short	0x0004
        /*0042*/ 	.short	0x0020
        /*0044*/ 	.byte	0x00, 0xf0, 0x11, 0x00


	//----- nvinfo : EIATTR_KPARAM_INFO
	.align		4
.L_18:
        /*0048*/ 	.byte	0x04, 0x17
        /*004a*/ 	.short	(.L_20 - .L_19)
.L_19:
        /*004c*/ 	.word	0x00000000
        /*0050*/ 	.short	0x0003
        /*0052*/ 	.short	0x0018
        /*0054*/ 	.byte	0x00, 0xf5, 0x21, 0x00


	//----- nvinfo : EIATTR_KPARAM_INFO
	.align		4
.L_20:
        /*0058*/ 	.byte	0x04, 0x17
        /*005a*/ 	.short	(.L_22 - .L_21)
.L_21:
        /*005c*/ 	.word	0x00000000
        /*0060*/ 	.short	0x0002
        /*0062*/ 	.short	0x0010
        /*0064*/ 	.byte	0x00, 0xf5, 0x21, 0x00


	//----- nvinfo : EIATTR_KPARAM_INFO
	.align		4
.L_22:
        /*0068*/ 	.byte	0x04, 0x17
        /*006a*/ 	.short	(.L_24 - .L_23)
.L_23:
        /*006c*/ 	.word	0x00000000
        /*0070*/ 	.short	0x0001
        /*0072*/ 	.short	0x0008
        /*0074*/ 	.byte	0x00, 0xf5, 0x21, 0x00


	//----- nvinfo : EIATTR_KPARAM_INFO
	.align		4
.L_24:
        /*0078*/ 	.byte	0x04, 0x17
        /*007a*/ 	.short	(.L_26 - .L_25)
.L_25:
        /*007c*/ 	.word	0x00000000
        /*0080*/ 	.short	0x0000
        /*0082*/ 	.short	0x0000
        /*0084*/ 	.byte	0x00, 0xf5, 0x21, 0x00


	//----- nvinfo : EIATTR_SPARSE_MMA_MASK
	.align		4
.L_26:
        /*0088*/ 	.byte	0x03, 0x50
        /*008a*/ 	.short	0x0000


	//----- nvinfo : EIATTR_MAXREG_COUNT
	.align		4
        /*008c*/ 	.byte	0x03, 0x1b
        /*008e*/ 	.short	0x00ff


	//----- nvinfo : EIATTR_EXTERNS
	.align		4
        /*0090*/ 	.byte	0x04, 0x0f
        /*0092*/ 	.short	(.L_28 - .L_27)


	//   ....[0]....
	.align		4
.L_27:
        /*0094*/ 	.word	index@(vprintf)


	//----- nvinfo : EIATTR_MERCURY_ISA_VERSION
	.align		4
.L_28:
        /*0098*/ 	.byte	0x03, 0x5f
        /*009a*/ 	.short	0x0101


	//----- nvinfo : EIATTR_VRC_CTA_INIT_COUNT
	.align		4
        /*009c*/ 	.byte	0x02, 0x4a
	.zero		1
	.zero		1


	//----- nvinfo : EIATTR_SYSCALL_OFFSETS
	.align		4
        /*00a0*/ 	.byte	0x04, 0x46
        /*00a2*/ 	.short	(.L_30 - .L_29)


	//   ....[0]....
.L_29:
        /*00a4*/ 	.word	0x00000180


	//----- nvinfo : EIATTR_EXIT_INSTR_OFFSETS
	.align		4
.L_30:
        /*00a8*/ 	.byte	0x04, 0x1c
        /*00aa*/ 	.short	(.L_32 - .L_31)


	//   ....[0]....
.L_31:
        /*00ac*/ 	.word	0x00000710


	//----- nvinfo : EIATTR_CRS_STACK_SIZE
	.align		4
.L_32:
        /*00b0*/ 	.byte	0x04, 0x1e
        /*00b2*/ 	.short	(.L_34 - .L_33)
.L_33:
        /*00b4*/ 	.word	0x00000000


	//----- nvinfo : EIATTR_CBANK_PARAM_SIZE
	.align		4
.L_34:
        /*00b8*/ 	.byte	0x03, 0x19
        /*00ba*/ 	.short	0x0040


	//----- nvinfo : EIATTR_PARAM_CBANK
	.align		4
        /*00bc*/ 	.byte	0x04, 0x0a
        /*00be*/ 	.short	(.L_36 - .L_35)
	.align		4
.L_35:
        /*00c0*/ 	.word	index@(.nv.constant0._Z8d_evolvePdS_S_S_iddd)
        /*00c4*/ 	.short	0x0380
        /*00c6*/ 	.short	0x0040


	//----- nvinfo : EIATTR_SW_WAR
	.align		4
.L_36:
        /*00c8*/ 	.byte	0x04, 0x36
        /*00ca*/ 	.short	(.L_38 - .L_37)
.L_37:
        /*00cc*/ 	.word	0x00000008
.L_38:


//--------------------- .nv.callgraph             --------------------------
	.section	.nv.callgraph,"",@"SHT_CUDA_CALLGRAPH"
	.align	4
	.sectionentsize	8
	.align		4
        /*0000*/ 	.word	0x00000000
	.align		4
        /*0004*/ 	.word	0xffffffff
	.align		4
        /*0008*/ 	.word	index@(_Z8d_evolvePdS_S_S_iddd)
	.align		4
        /*000c*/ 	.word	index@(vprintf)
	.align		4
        /*0010*/ 	.word	0x00000000
	.align		4
        /*0014*/ 	.word	0xfffffffe
	.align		4
        /*0018*/ 	.word	0x00000000
	.align		4
        /*001c*/ 	.word	0xfffffffd
	.align		4
        /*0020*/ 	.word	0x00000000
	.align		4
        /*0024*/ 	.word	0xfffffffc


//--------------------- .nv.constant4             --------------------------
	.section	.nv.constant4,"a",@progbits
	.align	8
	.align		8
.nv.constant4:
        /*0000*/ 	.dword	vprintf
	.align		8
        /*0008*/ 	.dword	$str


//--------------------- .text._Z8d_evolvePdS_S_S_iddd --------------------------
	.section	.text._Z8d_evolvePdS_S_S_iddd,"ax",@progbits
	.align	128
        .global         _Z8d_evolvePdS_S_S_iddd
        .type           _Z8d_evolvePdS_S_S_iddd,@function
        .size           _Z8d_evolvePdS_S_S_iddd,(.L_x_9 - _Z8d_evolvePdS_S_S_iddd)
        .other          _Z8d_evolvePdS_S_S_iddd,@"STO_CUDA_ENTRY STV_DEFAULT"
_Z8d_evolvePdS_S_S_iddd:
.text._Z8d_evolvePdS_S_S_iddd:
[----:B------:R-:W0:Y:S01]  /*0000*/  LDC R1, c[0x0][0x37c] ;  /* 0x0000df00ff017b82 */ /* 0x000e220000000800 */
[----:B------:R-:W1:Y:S01]  /*0010*/  S2R R2, SR_TID.X ;  /* 0x0000000000027919 */ /* 0x000e620000002100 */
[----:B------:R-:W2:Y:S06]  /*0020*/  LDCU UR4, c[0x0][0x370] ;  /* 0x00006e00ff0477ac */ /* 0x000eac0008000800 */
[----:B------:R-:W1:Y:S01]  /*0030*/  LDC R17, c[0x0][0x360] ;  /* 0x0000d800ff117b82 */ /* 0x000e620000000800 */
[----:B------:R-:W-:Y:S01]  /*0040*/  MOV R8, 0x0 ;  /* 0x0000000000087802 */ /* 0x000fe20000000f00 */
[----:B------:R-:W3:Y:S01]  /*0050*/  S2R R0, SR_TID.Y ;  /* 0x0000000000007919 */ /* 0x000ee20000002200 */
[----:B------:R-:W4:Y:S01]  /*0060*/  LDCU.64 UR8, c[0x4][0x8] ;  /* 0x01000100ff0877ac */ /* 0x000f220008000a00 */
[----:B------:R-:W-:Y:S01]  /*0070*/  CS2R R6, SRZ ;  /* 0x0000000000067805 */ /* 0x000fe2000001ff00 */
[----:B------:R-:W0:Y:S03]  /*0080*/  LDCU.64 UR36, c[0x0][0x358] ;  /* 0x00006b00ff2477ac */ /* 0x000e260008000a00 */
[----:B------:R-:W1:Y:S08]  /*0090*/  S2UR UR6, SR_CTAID.X ;  /* 0x00000000000679c3 */ /* 0x000e700000002500 */
[----:B------:R-:W3:Y:S01]  /*00a0*/  S2UR UR5, SR_CTAID.Y ;  /* 0x00000000000579c3 */ /* 0x000ee20000002600 */
[----:B----4-:R-:W-:-:S02]  /*00b0*/  IMAD.U32 R4, RZ, RZ, UR8 ;  /* 0x00000008ff047e24 */ /* 0x010fc4000f8e00ff */
[----:B------:R-:W-:-:S05]  /*00c0*/  IMAD.U32 R5, RZ, RZ, UR9 ;  /* 0x00000009ff057e24 */ /* 0x000fca000f8e00ff */
[----:B------:R-:W3:Y:S08]  /*00d0*/  LDC R19, c[0x0][0x364] ;  /* 0x0000d900ff137b82 */ /* 0x000ef00000000800 */
[----:B------:R-:W4:Y:S01]  /*00e0*/  LDC.64 R8, c[0x4][R8] ;  /* 0x0100000008087b82 */ /* 0x000f220000000a00 */
[C---:B-1----:R-:W-:Y:S02]  /*00f0*/  IMAD R2, R17.reuse, UR6, R2 ;  /* 0x0000000611027c24 */ /* 0x042fe4000f8e0202 */
[----:B--2---:R-:W-:-:S02]  /*0100*/  IMAD R17, R17, UR4, RZ ;  /* 0x0000000411117c24 */ /* 0x004fc4000f8e02ff */
[----:B---3--:R-:W-:-:S04]  /*0110*/  IMAD R19, R19, UR5, R0 ;  /* 0x0000000513137c24 */ /* 0x008fc8000f8e0200 */
[C---:B------:R-:W-:Y:S02]  /*0120*/  IMAD R2, R17.reuse, R19, R2 ;  /* 0x0000001311027224 */ /* 0x040fe400078e0202 */
[----:B------:R-:W-:Y:S02]  /*0130*/  VIADD R17, R17, 0x4 ;  /* 0x0000000411117836 */ /* 0x000fe40000000000 */
[----:B------:R-:W-:-:S03]  /*0140*/  IMAD R19, R19, 0x4, R2 ;  /* 0x0000000413137824 */ /* 0x000fc600078e0202 */
[----:B------:R-:W-:-:S05]  /*0150*/  LEA R18, R17, 0x2, 0x1 ;  /* 0x0000000211127811 */ /* 0x000fca00078e08ff */
[----:B0---4-:R-:W-:-:S07]  /*0160*/  IMAD.IADD R16, R18, 0x1, R19 ;  /* 0x0000000112107824 */ /* 0x011fce00078e0213 */
[----:B------:R-:W-:-:S07]  /*0170*/  LEPC R20, `(.L_x_0) ;  /* 0x000000001014794e */ /* 0x000fce0000000000 */
[----:B------:R-:W-:Y:S05]  /*0180*/  CALL.ABS.NOINC R8 ;  /* 0x0000000008007343 */ /* 0x000fea0003c00000 */
.L_x_0:
[----:B------:R-:W0:Y:S02]  /*0190*/  LDC.64 R12, c[0x0][0x388] ;  /* 0x0000e200ff0c7b82 */ /* 0x000e240000000a00 */
[----:B0-----:R-:W-:-:S05]  /*01a0*/  IMAD.WIDE R10, R16, 0x8, R12 ;  /* 0x00000008100a7825 */ /* 0x001fca00078e020c */
[----:B------:R-:W2:Y:S04]  /*01b0*/  LDG.E.64 R4, desc[UR36][R10.64+-0x8] ;  /* 0xfffff8240a047981 */ /* 0x000ea8000c1e1b00 */
[----:B------:R-:W2:Y:S01]  /*01c0*/  LDG.E.64 R20, desc[UR36][R10.64+0x8] ;  /* 0x000008240a147981 */ /* 0x000ea2000c1e1b00 */
[----:B------:R-:W-:-:S03]  /*01d0*/  IMAD.WIDE R6, R17, 0x8, R10 ;  /* 0x0000000811067825 */ /* 0x000fc600078e020a */
[----:B------:R-:W3:Y:S04]  /*01e0*/  LDG.E.64 R28, desc[UR36][R10.64+-0x10] ;  /* 0xfffff0240a1c7981 */ /* 0x000ee8000c1e1b00 */
[----:B------:R-:W4:Y:S04]  /*01f0*/  LDG.E.64 R8, desc[UR36][R6.64] ;  /* 0x0000002406087981 */ /* 0x000f28000c1e1b00 */
[----:B------:R-:W5:Y:S04]  /*0200*/  LDG.E.64 R14, desc[UR36][R6.64+-0x8] ;  /* 0xfffff824060e7981 */ /* 0x000f68000c1e1b00 */
[----:B------:R-:W5:Y:S01]  /*0210*/  LDG.E.64 R6, desc[UR36][R6.64+0x8] ;  /* 0x0000082406067981 */ /* 0x000f62000c1e1b00 */
[----:B------:R-:W-:-:S04]  /*0220*/  IMAD.IADD R27, R16, 0x1, -R17 ;  /* 0x00000001101b7824 */ /* 0x000fc800078e0a11 */
[----:B------:R-:W-:-:S05]  /*0230*/  IMAD.WIDE R26, R27, 0x8, R12 ;  /* 0x000000081b1a7825 */ /* 0x000fca00078e020c */
[----:B------:R-:W3:Y:S01]  /*0240*/  LDG.E.64 R24, desc[UR36][R26.64+-0x8] ;  /* 0xfffff8241a187981 */ /* 0x000ee2000c1e1b00 */
[----:B------:R-:W-:Y:S02]  /*0250*/  IADD3 R22, P0, PT, R10, -0x10, RZ ;  /* 0xfffffff00a167810 */ /* 0x000fe40007f1e0ff */
[----:B------:R-:W-:Y:S02]  /*0260*/  IADD3 R19, PT, PT, R19, 0x2, RZ ;  /* 0x0000000213137810 */ /* 0x000fe40007ffe0ff */
[----:B------:R-:W-:-:S03]  /*0270*/  IADD3.X R23, PT, PT, R11, -0x1, RZ, P0, !PT ;  /* 0xffffffff0b177810 */ /* 0x000fc600007fe4ff */
[----:B------:R-:W-:-:S04]  /*0280*/  IMAD.WIDE R22, R18, 0x8, R22 ;  /* 0x0000000812167825 */ /* 0x000fc800078e0216 */
[----:B------:R-:W-:Y:S02]  /*0290*/  IMAD.WIDE R12, R19, 0x8, R12 ;  /* 0x00000008130c7825 */ /* 0x000fe400078e020c */
[----:B------:R-:W3:Y:S04]  /*02a0*/  LDG.E.64 R18, desc[UR36][R26.64] ;  /* 0x000000241a127981 */ /* 0x000ee8000c1e1b00 */
[----:B------:R-:W3:Y:S04]  /*02b0*/  LDG.E.64 R22, desc[UR36][R22.64] ;  /* 0x0000002416167981 */ /* 0x000ee8000c1e1b00 */
[----:B------:R-:W3:Y:S04]  /*02c0*/  LDG.E.64 R12, desc[UR36][R12.64] ;  /* 0x000000240c0c7981 */ /* 0x000ee8000c1e1b00 */
[----:B------:R-:W3:Y:S01]  /*02d0*/  LDG.E.64 R26, desc[UR36][R26.64+0x8] ;  /* 0x000008241a1a7981 */ /* 0x000ee2000c1e1b00 */
[----:B--2---:R-:W-:-:S03]  /*02e0*/  DADD R4, R4, R20 ;  /* 0x0000000004047229 */ /* 0x004fc60000000014 */
[----:B------:R-:W2:Y:S04]  /*02f0*/  LDG.E.64 R20, desc[UR36][R10.64+0x10] ;  /* 0x000010240a147981 */ /* 0x000ea8000c1e1b00 */
[----:B------:R-:W2:Y:S01]  /*0300*/  LDG.E.64 R10, desc[UR36][R10.64] ;  /* 0x000000240a0a7981 */ /* 0x000ea2000c1e1b00 */
[----:B----4-:R-:W-:Y:S01]  /*0310*/  DADD R4, R4, R8 ;  /* 0x0000000004047229 */ /* 0x010fe20000000008 */
[----:B------:R-:W0:Y:S02]  /*0320*/  LDC.64 R8, c[0x0][0x390] ;  /* 0x0000e400ff087b82 */ /* 0x000e240000000a00 */
[----:B0-----:R-:W-:-:S06]  /*0330*/  IMAD.WIDE R8, R16, 0x8, R8 ;  /* 0x0000000810087825 */ /* 0x001fcc00078e0208 */
[----:B------:R-:W4:Y:S01]  /*0340*/  LDG.E.64 R8, desc[UR36][R8.64] ;  /* 0x0000002408087981 */ /* 0x000f22000c1e1b00 */
[----:B-----5:R-:W-:Y:S01]  /*0350*/  DADD R14, R14, R6 ;  /* 0x000000000e0e7229 */ /* 0x020fe20000000006 */
[----:B------:R-:W0:Y:S07]  /*0360*/  LDC.64 R6, c[0x0][0x3a8] ;  /* 0x0000ea00ff067b82 */ /* 0x000e2e0000000a00 */
[----:B---3--:R-:W-:Y:S02]  /*0370*/  DADD R24, R14, R24 ;  /* 0x000000000e187229 */ /* 0x008fe40000000018 */
[----:B0-----:R-:W-:-:S06]  /*0380*/  DMUL R6, R6, R6 ;  /* 0x0000000606067228 */ /* 0x001fcc0000000000 */
[----:B------:R-:W0:Y:S01]  /*0390*/  MUFU.RCP64H R15, R7 ;  /* 0x00000007000f7308 */ /* 0x000e220000001800 */
[----:B------:R-:W-:Y:S01]  /*03a0*/  IMAD.MOV.U32 R14, RZ, RZ, 0x1 ;  /* 0x00000001ff0e7424 */ /* 0x000fe200078e00ff */
[----:B------:R-:W-:Y:S02]  /*03b0*/  DADD R4, R4, R18 ;  /* 0x0000000004047229 */ /* 0x000fe40000000012 */
[----:B------:R-:W-:Y:S01]  /*03c0*/  DADD R24, R24, R26 ;  /* 0x0000000018187229 */ /* 0x000fe2000000001a */
[----:B------:R-:W1:Y:S07]  /*03d0*/  LDC.64 R18, c[0x0][0x3b0] ;  /* 0x0000ec00ff127b82 */ /* 0x000e6e0000000a00 */
[----:B------:R-:W-:Y:S01]  /*03e0*/  DFMA R4, R24, 0.25, R4 ;  /* 0x3fd000001804782b */ /* 0x000fe20000000004 */
[----:B------:R-:W-:Y:S01]  /*03f0*/  UMOV UR4, 0x9999999a ;  /* 0x9999999a00047882 */ /* 0x000fe20000000000 */
[----:B------:R-:W-:Y:S01]  /*0400*/  UMOV UR5, 0x3fb99999 ;  /* 0x3fb9999900057882 */ /* 0x000fe20000000000 */
[----:B------:R-:W-:Y:S01]  /*0410*/  BSSY.RECONVERGENT B0, `(.L_x_1) ;  /* 0x000001a000007945 */ /* 0x000fe20003800200 */
[----:B--2---:R-:W-:-:S02]  /*0420*/  DADD R28, R28, R20 ;  /* 0x000000001c1c7229 */ /* 0x004fc40000000014 */
[----:B0-----:R-:W-:-:S06]  /*0430*/  DFMA R20, -R6, R14, 1 ;  /* 0x3ff000000614742b */ /* 0x001fcc000000010e */
[----:B------:R-:W-:Y:S02]  /*0440*/  DADD R22, R28, R22 ;  /* 0x000000001c167229 */ /* 0x000fe40000000016 */
[----:B------:R-:W-:-:S06]  /*0450*/  DFMA R20, R20, R20, R20 ;  /* 0x000000141414722b */ /* 0x000fcc0000000014 */
[----:B------:R-:W-:Y:S02]  /*0460*/  DADD R12, R22, R12 ;  /* 0x00000000160c7229 */ /* 0x000fe4000000000c */
[----:B------:R-:W-:-:S06]  /*0470*/  DFMA R20, R14, R20, R14 ;  /* 0x000000140e14722b */ /* 0x000fcc000000000e */
[----:B------:R-:W-:Y:S02]  /*0480*/  DFMA R4, R12, 0.125, R4 ;  /* 0x3fc000000c04782b */ /* 0x000fe40000000004 */
[----:B------:R-:W-:-:S08]  /*0490*/  DFMA R14, -R6, R20, 1 ;  /* 0x3ff00000060e742b */ /* 0x000fd00000000114 */
[----:B------:R-:W-:Y:S02]  /*04a0*/  DFMA R20, R20, R14, R20 ;  /* 0x0000000e1414722b */ /* 0x000fe40000000014 */
[----:B------:R-:W-:-:S08]  /*04b0*/  DFMA R14, R10, -5.5, R4 ;  /* 0xc01600000a0e782b */ /* 0x000fd00000000004 */
[----:B------:R-:W-:-:S08]  /*04c0*/  DMUL R4, R14, R20 ;  /* 0x000000140e047228 */ /* 0x000fd00000000000 */
[----:B------:R-:W-:-:S08]  /*04d0*/  DFMA R12, -R6, R4, R14 ;  /* 0x00000004060c722b */ /* 0x000fd0000000010e */
[----:B------:R-:W-:Y:S01]  /*04e0*/  DFMA R4, R20, R12, R4 ;  /* 0x0000000c1404722b */ /* 0x000fe20000000004 */
[----:B------:R-:W-:Y:S01]  /*04f0*/  FSETP.GEU.AND P1, PT, |R15|, 6.5827683646048100446e-37, PT ;  /* 0x036000000f00780b */ /* 0x000fe20003f2e200 */
[----:B------:R-:W-:-:S08]  /*0500*/  DADD R10, R10, R10 ;  /* 0x000000000a0a7229 */ /* 0x000fd0000000000a */
[----:B------:R-:W-:Y:S01]  /*0510*/  FFMA R0, RZ, R7, R5 ;  /* 0x00000007ff007223 */ /* 0x000fe20000000005 */
[----:B-1----:R-:W-:-:S04]  /*0520*/  DMUL R12, R18, R18 ;  /* 0x00000012120c7228 */ /* 0x002fc80000000000 */
[----:B------:R-:W-:Y:S01]  /*0530*/  FSETP.GT.AND P0, PT, |R0|, 1.469367938527859385e-39, PT ;  /* 0x001000000000780b */ /* 0x000fe20003f04200 */
[----:B----4-:R-:W-:-:S03]  /*0540*/  DADD R8, R10, -R8 ;  /* 0x000000000a087229 */ /* 0x010fc60000000808 */
[----:B------:R-:W-:-:S09]  /*0550*/  DMUL R10, R12, UR4 ;  /* 0x000000040c0a7c28 */ /* 0x000fd20008000000 */
[----:B------:R-:W-:Y:S05]  /*0560*/  @P0 BRA P1, `(.L_x_2) ;  /* 0x0000000000100947 */ /* 0x000fea0000800000 */
[----:B------:R-:W-:-:S07]  /*0570*/  MOV R0, 0x590 ;  /* 0x0000059000007802 */ /* 0x000fce0000000f00 */
[----:B------:R-:W-:Y:S05]  /*0580*/  CALL.REL.NOINC `($__internal_0_$__cuda_sm20_div_rn_f64_full) ;  /* 0x0000000000647944 */ /* 0x000fea0003c00000 */
[----:B------:R-:W-:Y:S02]  /*0590*/  IMAD.MOV.U32 R4, RZ, RZ, R18 ;  /* 0x000000ffff047224 */ /* 0x000fe400078e0012 */
[----:B------:R-:W-:-:S07]  /*05a0*/  IMAD.MOV.U32 R5, RZ, RZ, R19 ;  /* 0x000000ffff057224 */ /* 0x000fce00078e0013 */
.L_x_2:
[----:B------:R-:W-:Y:S05]  /*05b0*/  BSYNC.RECONVERGENT B0 ;  /* 0x0000000000007941 */ /* 0x000fea0003800200 */
.L_x_1:
[----:B------:R-:W0:Y:S01]  /*05c0*/  LDC.64 R6, c[0x0][0x398] ;  /* 0x0000e600ff067b82 */ /* 0x000e220000000a00 */
[----:B------:R-:W1:Y:S01]  /*05d0*/  LDCU.64 UR4, c[0x0][0x3b8] ;  /* 0x00007700ff0477ac */ /* 0x000e620008000a00 */
[----:B0-----:R-:W-:-:S06]  /*05e0*/  IMAD.WIDE R2, R2, 0x8, R6 ;  /* 0x0000000802027825 */ /* 0x001fcc00078e0206 */
[----:B------:R-:W2:Y:S01]  /*05f0*/  LDG.E.64 R2, desc[UR36][R2.64] ;  /* 0x0000002402027981 */ /* 0x000ea2000c1e1b00 */
[----:B-1----:R-:W0:Y:S01]  /*0600*/  F2F.F32.F64 R0, UR4 ;  /* 0x0000000400007d10 */ /* 0x002e220008301000 */
[----:B------:R-:W-:Y:S02]  /*0610*/  IMAD.MOV.U32 R7, RZ, RZ, 0x3bbb989d ;  /* 0x3bbb989dff077424 */ /* 0x000fe400078e00ff */
[----:B------:R-:W-:Y:S02]  /*0620*/  IMAD.MOV.U32 R13, RZ, RZ, 0x437c0000 ;  /* 0x437c0000ff0d7424 */ /* 0x000fe400078e00ff */
[----:B0-----:R-:W-:-:S04]  /*0630*/  FFMA.SAT R6, R0, -R7, 0.5 ;  /* 0x3f00000000067423 */ /* 0x001fc80000002807 */
[----:B------:R-:W-:Y:S02]  /*0640*/  FFMA.RM R6, R6, R13, 12582913 ;  /* 0x4b40000106067423 */ /* 0x000fe4000000400d */
[----:B------:R-:W0:Y:S02]  /*0650*/  LDC.64 R12, c[0x0][0x380] ;  /* 0x0000e000ff0c7b82 */ /* 0x000e240000000a00 */
[C---:B------:R-:W-:Y:S01]  /*0660*/  FADD R7, R6.reuse, -12583039 ;  /* 0xcb40007f06077421 */ /* 0x040fe20000000000 */
[----:B------:R-:W-:-:S03]  /*0670*/  SHF.L.U32 R6, R6, 0x17, RZ ;  /* 0x0000001706067819 */ /* 0x000fc600000006ff */
[----:B------:R-:W-:-:S04]  /*0680*/  FFMA R7, R0, -1.4426950216293334961, -R7 ;  /* 0xbfb8aa3b00077823 */ /* 0x000fc80000000807 */
[----:B------:R-:W-:-:S04]  /*0690*/  FFMA R0, R0, -1.925963033500011079e-08, R7 ;  /* 0xb2a5706000007823 */ /* 0x000fc80000000007 */
[----:B------:R-:W1:Y:S01]  /*06a0*/  MUFU.EX2 R7, R0 ;  /* 0x0000000000077308 */ /* 0x000e620000000800 */
[----:B0-----:R-:W-:-:S04]  /*06b0*/  IMAD.WIDE R16, R16, 0x8, R12 ;  /* 0x0000000810107825 */ /* 0x001fc800078e020c */
[----:B-1----:R-:W-:-:S06]  /*06c0*/  FMUL R6, R6, R7 ;  /* 0x0000000706067220 */ /* 0x002fcc0000400000 */
[----:B------:R-:W2:Y:S02]  /*06d0*/  F2F.F64.F32 R6, R6 ;  /* 0x0000000600067310 */ /* 0x000ea40000201800 */
[----:B--2---:R-:W-:-:S08]  /*06e0*/  DFMA R2, -R2, R6, R4 ;  /* 0x000000060202722b */ /* 0x004fd00000000104 */
[----:B------:R-:W-:-:S07]  /*06f0*/  DFMA R2, R10, R2, R8 ;  /* 0x000000020a02722b */ /* 0x000fce0000000008 */
[----:B------:R-:W-:Y:S01]  /*0700*/  STG.E.64 desc[UR36][R16.64], R2 ;  /* 0x0000000210007986 */ /* 0x000fe2000c101b24 */
[----:B------:R-:W-:Y:S05]  /*0710*/  EXIT ;  /* 0x000000000000794d */ /* 0x000fea0003800000 */
        .weak           $__internal_0_$__cuda_sm20_div_rn_f64_full
        .type           $__internal_0_$__cuda_sm20_div_rn_f64_full,@function
        .size           $__internal_0_$__cuda_sm20_div_rn_f64_full,(.L_x_9 - $__internal_0_$__cuda_sm20_div_rn_f64_full)
$__internal_0_$__cuda_sm20_div_rn_f64_full:
[C---:B------:R-:W-:Y:S01]  /*0720*/  FSETP.GEU.AND P0, PT, |R7|.reuse, 1.469367938527859385e-39, PT ;  /* 0x001000000700780b */ /* 0x040fe20003f0e200 */
[----:B------:R-:W-:Y:S01]  /*0730*/  IMAD.MOV.U32 R5, RZ, RZ, R15 ;  /* 0x000000ffff057224 */ /* 0x000fe200078e000f */
[C---:B------:R-:W-:Y:S01]  /*0740*/  LOP3.LUT R12, R7.reuse, 0x800fffff, RZ, 0xc0, !PT ;  /* 0x800fffff070c7812 */ /* 0x040fe200078ec0ff */
[----:B------:R-:W-:Y:S01]  /*0750*/  IMAD.MOV.U32 R18, RZ, RZ, 0x1 ;  /* 0x00000001ff127424 */ /* 0x000fe200078e00ff */
[----:B------:R-:W-:Y:S01]  /*0760*/  LOP3.LUT R24, R7, 0x7ff00000, RZ, 0xc0, !PT ;  /* 0x7ff0000007187812 */ /* 0x000fe200078ec0ff */
[----:B------:R-:W-:Y:S01]  /*0770*/  IMAD.MOV.U32 R4, RZ, RZ, R14 ;  /* 0x000000ffff047224 */ /* 0x000fe200078e000e */
[----:B------:R-:W-:Y:S01]  /*0780*/  LOP3.LUT R13, R12, 0x3ff00000, RZ, 0xfc, !PT ;  /* 0x3ff000000c0d7812 */ /* 0x000fe200078efcff */
[----:B------:R-:W-:Y:S01]  /*0790*/  IMAD.MOV.U32 R12, RZ, RZ, R6 ;  /* 0x000000ffff0c7224 */ /* 0x000fe200078e0006 */
[C---:B------:R-:W-:Y:S01]  /*07a0*/  FSETP.GEU.AND P2, PT, |R5|.reuse, 1.469367938527859385e-39, PT ;  /* 0x001000000500780b */ /* 0x040fe20003f4e200 */
[----:B------:R-:W-:Y:S01]  /*07b0*/  IMAD.MOV.U32 R17, RZ, RZ, 0x1ca00000 ;  /* 0x1ca00000ff117424 */ /* 0x000fe200078e00ff */
[----:B------:R-:W-:Y:S01]  /*07c0*/  LOP3.LUT R3, R5, 0x7ff00000, RZ, 0xc0, !PT ;  /* 0x7ff0000005037812 */ /* 0x000fe200078ec0ff */
[----:B------:R-:W-:Y:S02]  /*07d0*/  BSSY.RECONVERGENT B1, `(.L_x_3) ;  /* 0x000004e000017945 */ /* 0x000fe40003800200 */
[----:B------:R-:W-:Y:S01]  /*07e0*/  @!P0 DMUL R12, R6, 8.98846567431157953865e+307 ;  /* 0x7fe00000060c8828 */ /* 0x000fe20000000000 */
[----:B------:R-:W-:Y:S01]  /*07f0*/  ISETP.GE.U32.AND P1, PT, R3, R24, PT ;  /* 0x000000180300720c */ /* 0x000fe20003f26070 */
[----:B------:R-:W-:-:S04]  /*0800*/  IMAD.MOV.U32 R25, RZ, RZ, R3 ;  /* 0x000000ffff197224 */ /* 0x000fc800078e0003 */
[----:B------:R-:W0:Y:S02]  /*0810*/  MUFU.RCP64H R19, R13 ;  /* 0x0000000d00137308 */ /* 0x000e240000001800 */
[----:B------:R-:W-:Y:S02]  /*0820*/  @!P2 LOP3.LUT R20, R7, 0x7ff00000, RZ, 0xc0, !PT ;  /* 0x7ff000000714a812 */ /* 0x000fe400078ec0ff */
[----:B------:R-:W-:Y:S02]  /*0830*/  @!P0 LOP3.LUT R24, R13, 0x7ff00000, RZ, 0xc0, !PT ;  /* 0x7ff000000d188812 */ /* 0x000fe400078ec0ff */
[----:B------:R-:W-:-:S04]  /*0840*/  @!P2 ISETP.GE.U32.AND P3, PT, R3, R20, PT ;  /* 0x000000140300a20c */ /* 0x000fc80003f66070 */
[----:B------:R-:W-:-:S04]  /*0850*/  @!P2 SEL R21, R17, 0x63400000, !P3 ;  /* 0x634000001115a807 */ /* 0x000fc80005800000 */
[----:B------:R-:W-:Y:S01]  /*0860*/  @!P2 LOP3.LUT R22, R21, 0x80000000, R5, 0xf8, !PT ;  /* 0x800000001516a812 */ /* 0x000fe200078ef805 */
[----:B0-----:R-:W-:-:S03]  /*0870*/  DFMA R14, R18, -R12, 1 ;  /* 0x3ff00000120e742b */ /* 0x001fc6000000080c */
[----:B------:R-:W-:Y:S01]  /*0880*/  @!P2 LOP3.LUT R23, R22, 0x100000, RZ, 0xfc, !PT ;  /* 0x001000001617a812 */ /* 0x000fe200078efcff */
[----:B------:R-:W-:-:S04]  /*0890*/  @!P2 IMAD.MOV.U32 R22, RZ, RZ, RZ ;  /* 0x000000ffff16a224 */ /* 0x000fc800078e00ff */
[----:B------:R-:W-:-:S08]  /*08a0*/  DFMA R14, R14, R14, R14 ;  /* 0x0000000e0e0e722b */ /* 0x000fd0000000000e */
[----:B------:R-:W-:Y:S01]  /*08b0*/  DFMA R18, R18, R14, R18 ;  /* 0x0000000e1212722b */ /* 0x000fe20000000012 */
[----:B------:R-:W-:Y:S02]  /*08c0*/  SEL R15, R17, 0x63400000, !P1 ;  /* 0x63400000110f7807 */ /* 0x000fe40004800000 */
[----:B------:R-:W-:Y:S02]  /*08d0*/  MOV R14, R4 ;  /* 0x00000004000e7202 */ /* 0x000fe40000000f00 */
[----:B------:R-:W-:-:S03]  /*08e0*/  LOP3.LUT R15, R15, 0x800fffff, R5, 0xf8, !PT ;  /* 0x800fffff0f0f7812 */ /* 0x000fc600078ef805 */
[----:B------:R-:W-:-:S03]  /*08f0*/  DFMA R20, R18, -R12, 1 ;  /* 0x3ff000001214742b */ /* 0x000fc6000000080c */
[----:B------:R-:W-:-:S05]  /*0900*/  @!P2 DFMA R14, R14, 2, -R22 ;  /* 0x400000000e0ea82b */ /* 0x000fca0000000816 */
[----:B------:R-:W-:-:S05]  /*0910*/  DFMA R20, R18, R20, R18 ;  /* 0x000000141214722b */ /* 0x000fca0000000012 */
[----:B------:R-:W-:-:S03]  /*0920*/  @!P2 LOP3.LUT R25, R15, 0x7ff00000, RZ, 0xc0, !PT ;  /* 0x7ff000000f19a812 */ /* 0x000fc600078ec0ff */
[----:B------:R-:W-:Y:S02]  /*0930*/  DMUL R18, R20, R14 ;  /* 0x0000000e14127228 */ /* 0x000fe40000000000 */
[----:B------:R-:W-:-:S05]  /*0940*/  VIADD R26, R25, 0xffffffff ;  /* 0xffffffff191a7836 */ /* 0x000fca0000000000 */
[----:B------:R-:W-:Y:S01]  /*0950*/  ISETP.GT.U32.AND P0, PT, R26, 0x7feffffe, PT ;  /* 0x7feffffe1a00780c */ /* 0x000fe20003f04070 */
[----:B------:R-:W-:Y:S01]  /*0960*/  VIADD R26, R24, 0xffffffff ;  /* 0xffffffff181a7836 */ /* 0x000fe20000000000 */
[----:B------:R-:W-:-:S04]  /*0970*/  DFMA R22, R18, -R12, R14 ;  /* 0x8000000c1216722b */ /* 0x000fc8000000000e */
[----:B------:R-:W-:-:S04]  /*0980*/  ISETP.GT.U32.OR P0, PT, R26, 0x7feffffe, P0 ;  /* 0x7feffffe1a00780c */ /* 0x000fc80000704470 */
[----:B------:R-:W-:-:S09]  /*0990*/  DFMA R22, R20, R22, R18 ;  /* 0x000000161416722b */ /* 0x000fd20000000012 */
[----:B------:R-:W-:Y:S05]  /*09a0*/  @P0 BRA `(.L_x_4) ;  /* 0x00000000006c0947 */ /* 0x000fea0003800000 */
[----:B------:R-:W-:-:S04]  /*09b0*/  LOP3.LUT R18, R7, 0x7ff00000, RZ, 0xc0, !PT ;  /* 0x7ff0000007127812 */ /* 0x000fc800078ec0ff */
[CC--:B------:R-:W-:Y:S02]  /*09c0*/  VIADDMNMX R4, R3.reuse, -R18.reuse, 0xb9600000, !PT ;  /* 0xb960000003047446 */ /* 0x0c0fe40007800912 */
[----:B------:R-:W-:Y:S02]  /*09d0*/  ISETP.GE.U32.AND P0, PT, R3, R18, PT ;  /* 0x000000120300720c */ /* 0x000fe40003f06070 */
[----:B------:R-:W-:Y:S02]  /*09e0*/  VIMNMX R3, PT, PT, R4, 0x46a00000, PT ;  /* 0x46a0000004037848 */ /* 0x000fe40003fe0100 */
[----:B------:R-:W-:-:S05]  /*09f0*/  SEL R4, R17, 0x63400000, !P0 ;  /* 0x6340000011047807 */ /* 0x000fca0004000000 */
[----:B------:R-:W-:Y:S02]  /*0a00*/  IMAD.IADD R3, R3, 0x1, -R4 ;  /* 0x0000000103037824 */ /* 0x000fe400078e0a04 */
[----:B------:R-:W-:-:S03]  /*0a10*/  IMAD.MOV.U32 R4, RZ, RZ, RZ ;  /* 0x000000ffff047224 */ /* 0x000fc600078e00ff */
[----:B------:R-:W-:-:S06]  /*0a20*/  IADD3 R5, PT, PT, R3, 0x7fe00000, RZ ;  /* 0x7fe0000003057810 */ /* 0x000fcc0007ffe0ff */
[----:B------:R-:W-:-:S10]  /*0a30*/  DMUL R18, R22, R4 ;  /* 0x0000000416127228 */ /* 0x000fd40000000000 */
[----:B------:R-:W-:-:S13]  /*0a40*/  FSETP.GTU.AND P0, PT, |R19|, 1.469367938527859385e-39, PT ;  /* 0x001000001300780b */ /* 0x000fda0003f0c200 */
[----:B------:R-:W-:Y:S05]  /*0a50*/  @P0 BRA `(.L_x_5) ;  /* 0x0000000000940947 */ /* 0x000fea0003800000 */
[----:B------:R-:W-:Y:S01]  /*0a60*/  DFMA R12, R22, -R12, R14 ;  /* 0x8000000c160c722b */ /* 0x000fe2000000000e */
[----:B------:R-:W-:-:S09]  /*0a70*/  IMAD.MOV.U32 R4, RZ, RZ, RZ ;  /* 0x000000ffff047224 */ /* 0x000fd200078e00ff */
[C---:B------:R-:W-:Y:S02]  /*0a80*/  FSETP.NEU.AND P0, PT, R13.reuse, RZ, PT ;  /* 0x000000ff0d00720b */ /* 0x040fe40003f0d000 */
[----:B------:R-:W-:-:S04]  /*0a90*/  LOP3.LUT R15, R13, 0x80000000, R7, 0x48, !PT ;  /* 0x800000000d0f7812 */ /* 0x000fc800078e4807 */
[----:B------:R-:W-:-:S07]  /*0aa0*/  LOP3.LUT R5, R15, R5, RZ, 0xfc, !PT ;  /* 0x000000050f057212 */ /* 0x000fce00078efcff */
[----:B------:R-:W-:Y:S05]  /*0ab0*/  @!P0 BRA `(.L_x_5) ;  /* 0x00000000007c8947 */ /* 0x000fea0003800000 */
[----:B------:R-:W-:Y:S01]  /*0ac0*/  IMAD.MOV R7, RZ, RZ, -R3 ;  /* 0x000000ffff077224 */ /* 0x000fe200078e0a03 */
[----:B------:R-:W-:Y:S01]  /*0ad0*/  DMUL.RP R4, R22, R4 ;  /* 0x0000000416047228 */ /* 0x000fe20000008000 */
[----:B------:R-:W-:Y:S01]  /*0ae0*/  IMAD.MOV.U32 R6, RZ, RZ, RZ ;  /* 0x000000ffff067224 */ /* 0x000fe200078e00ff */
[----:B------:R-:W-:-:S05]  /*0af0*/  IADD3 R3, PT, PT, -R3, -0x43300000, RZ ;  /* 0xbcd0000003037810 */ /* 0x000fca0007ffe1ff */
[----:B------:R-:W-:-:S03]  /*0b00*/  DFMA R6, R18, -R6, R22 ;  /* 0x800000061206722b */ /* 0x000fc60000000016 */
[----:B------:R-:W-:-:S07]  /*0b10*/  LOP3.LUT R15, R5, R15, RZ, 0x3c, !PT ;  /* 0x0000000f050f7212 */ /* 0x000fce00078e3cff */
[----:B------:R-:W-:-:S04]  /*0b20*/  FSETP.NEU.AND P0, PT, |R7|, R3, PT ;  /* 0x000000030700720b */ /* 0x000fc80003f0d200 */
[----:B------:R-:W-:Y:S02]  /*0b30*/  FSEL R18, R4, R18, !P0 ;  /* 0x0000001204127208 */ /* 0x000fe40004000000 */
[----:B------:R-:W-:Y:S01]  /*0b40*/  FSEL R19, R15, R19, !P0 ;  /* 0x000000130f137208 */ /* 0x000fe20004000000 */
[----:B------:R-:W-:Y:S06]  /*0b50*/  BRA `(.L_x_5) ;  /* 0x0000000000547947 */ /* 0x000fec0003800000 */
.L_x_4:
[----:B------:R-:W-:-:S14]  /*0b60*/  DSETP.NAN.AND P0, PT, R4, R4, PT ;  /* 0x000000040400722a */ /* 0x000fdc0003f08000 */
[----:B------:R-:W-:Y:S05]  /*0b70*/  @P0 BRA `(.L_x_6) ;  /* 0x0000000000440947 */ /* 0x000fea0003800000 */
[----:B------:R-:W-:-:S14]  /*0b80*/  DSETP.NAN.AND P0, PT, R6, R6, PT ;  /* 0x000000060600722a */ /* 0x000fdc0003f08000 */
[----:B------:R-:W-:Y:S05]  /*0b90*/  @P0 BRA `(.L_x_7) ;  /* 0x0000000000300947 */ /* 0x000fea0003800000 */
[----:B------:R-:W-:Y:S01]  /*0ba0*/  ISETP.NE.AND P0, PT, R25, R24, PT ;  /* 0x000000181900720c */ /* 0x000fe20003f05270 */
[----:B------:R-:W-:Y:S01]  /*0bb0*/  IMAD.MOV.U32 R19, RZ, RZ, -0x80000 ;  /* 0xfff80000ff137424 */ /* 0x000fe200078e00ff */
[----:B------:R-:W-:-:S11]  /*0bc0*/  MOV R18, 0x0 ;  /* 0x0000000000127802 */ /* 0x000fd60000000f00 */
[----:B------:R-:W-:Y:S05]  /*0bd0*/  @!P0 BRA `(.L_x_5) ;  /* 0x0000000000348947 */ /* 0x000fea0003800000 */
[----:B------:R-:W-:Y:S02]  /*0be0*/  ISETP.NE.AND P0, PT, R25, 0x7ff00000, PT ;  /* 0x7ff000001900780c */ /* 0x000fe40003f05270 */
[----:B------:R-:W-:Y:S02]  /*0bf0*/  LOP3.LUT R19, R5, 0x80000000, R7, 0x48, !PT ;  /* 0x8000000005137812 */ /* 0x000fe400078e4807 */
[----:B------:R-:W-:-:S13]  /*0c00*/  ISETP.EQ.OR P0, PT, R24, RZ, !P0 ;  /* 0x000000ff1800720c */ /* 0x000fda0004702670 */
[----:B------:R-:W-:Y:S01]  /*0c10*/  @P0 LOP3.LUT R3, R19, 0x7ff00000, RZ, 0xfc, !PT ;  /* 0x7ff0000013030812 */ /* 0x000fe200078efcff */
[----:B------:R-:W-:Y:S02]  /*0c20*/  @!P0 IMAD.MOV.U32 R18, RZ, RZ, RZ ;  /* 0x000000ffff128224 */ /* 0x000fe400078e00ff */
[----:B------:R-:W-:Y:S02]  /*0c30*/  @P0 IMAD.MOV.U32 R18, RZ, RZ, RZ ;  /* 0x000000ffff120224 */ /* 0x000fe400078e00ff */
[----:B------:R-:W-:Y:S01]  /*0c40*/  @P0 IMAD.MOV.U32 R19, RZ, RZ, R3 ;  /* 0x000000ffff130224 */ /* 0x000fe200078e0003 */
[----:B------:R-:W-:Y:S06]  /*0c50*/  BRA `(.L_x_5) ;  /* 0x0000000000147947 */ /* 0x000fec0003800000 */
.L_x_7:
[----:B------:R-:W-:Y:S02]  /*0c60*/  LOP3.LUT R19, R7, 0x80000, RZ, 0xfc, !PT ;  /* 0x0008000007137812 */ /* 0x000fe400078efcff */
[----:B------:R-:W-:Y:S01]  /*0c70*/  MOV R18, R6 ;  /* 0x0000000600127202 */ /* 0x000fe20000000f00 */
[----:B------:R-:W-:Y:S06]  /*0c80*/  BRA `(.L_x_5) ;  /* 0x0000000000087947 */ /* 0x000fec0003800000 */
.L_x_6:
[----:B------:R-:W-:Y:S01]  /*0c90*/  LOP3.LUT R19, R5, 0x80000, RZ, 0xfc, !PT ;  /* 0x0008000005137812 */ /* 0x000fe200078efcff */
[----:B------:R-:W-:-:S07]  /*0ca0*/  IMAD.MOV.U32 R18, RZ, RZ, R4 ;  /* 0x000000ffff127224 */ /* 0x000fce00078e0004 */
.L_x_5:
[----:B------:R-:W-:Y:S05]  /*0cb0*/  BSYNC.RECONVERGENT B1 ;  /* 0x0000000000017941 */ /* 0x000fea0003800200 */
.L_x_3:
[----:B------:R-:W-:Y:S02]  /*0cc0*/  IMAD.MOV.U32 R4, RZ, RZ, R0 ;  /* 0x000000ffff047224 */ /* 0x000fe400078e0000 */
[----:B------:R-:W-:-:S04]  /*0cd0*/  IMAD.MOV.U32 R5, RZ, RZ, 0x0 ;  /* 0x00000000ff057424 */ /* 0x000fc800078e00ff */
[----:B------:R-:W-:Y:S05]  /*0ce0*/  RET.REL.NODEC R4 `(_Z8d_evolvePdS_S_S_iddd) ;  /* 0xfffffff004c47950 */ /* 0x000fea0003c3ffff */
.L_x_8:
[----:B------:R-:W-:-:S00]  /*0cf0*/  BRA `(.L_x_8) ;  /* 0xfffffffc00fc7947 */ /* 0x000fc0000383ffff */
[----:B------:R-:W-:-:S00]  /*0d00*/  NOP ;  /* 0x0000000000007918 */ /* 0x000fc00000000000 */
[----:B------:R-:W-:-:S00]  /*0d10*/  NOP ;  /* 0x0000000000007918 */ /* 0x000fc00000000000 */
[----:B------:R-:W-:-:S00]  /*0d20*/  NOP ;  /* 0x0000000000007918 */ /* 0x000fc00000000000 */
[----:B------:R-:W-:-:S00]  /*0d30*/  NOP ;  /* 0x0000000000007918 */ /* 0x000fc00000000000 */
[----:B------:R-:W-:-:S00]  /*0d40*/  NOP ;  /* 0x0000000000007918 */ /* 0x000fc00000000000 */
[----:B------:R-:W-:-:S00]  /*0d50*/  NOP ;  /* 0x0000000000007918 */ /* 0x000fc00000000000 */
[----:B------:R-:W-:-:S00]  /*0d60*/  NOP ;  /* 0x0000000000007918 */ /* 0x000fc00000000000 */
[----:B------:R-:W-:-:S00]  /*0d70*/  NOP ;  /* 0x0000000000007918 */ /* 0x000fc00000000000 */
.L_x_9:


//--------------------- .nv.global.init           --------------------------
	.section	.nv.global.init,"aw",@progbits
.nv.global.init:
	.type		$str,@object
	.size		$str,(.L_0 - $str)
$str:
        /*0000*/ 	.byte	0x52, 0x75, 0x6e, 0x6e, 0x69, 0x6e, 0x67, 0x20, 0x69, 0x6e, 0x20, 0x64, 0x5f, 0x65, 0x76, 0x6f
        /*0010*/ 	.byte	0x6c, 0x76, 0x65, 0x0a, 0x00
.L_0:


//--------------------- .nv.shared.reserved.0     --------------------------
	.section	.nv.shared.reserved.0,"aw",@nobits
	.weak		__nv_reservedSMEM_offset_0_alias
	.size		__nv_reservedSMEM_offset_0_alias, 0, 64
	.other		__nv_reservedSMEM_offset_0_alias,@"STO_CUDA_RESERVED_SHARED STV_DEFAULT"
__nv_reservedSMEM_offset_0_alias:
	.zero		0
	.zero		64


//--------------------- .nv.constant0._Z8d_evolvePdS_S_S_iddd --------------------------
	.section	.nv.constant0._Z8d_evolvePdS_S_S_iddd,"a",@progbits
	.sectionflags	@""
	.align	4
.nv.constant0._Z8d_evolvePdS_S_S_iddd:
	.zero		960


//--------------------- SYMBOLS --------------------------

	.type		.nv.reservedSmem.offset0,@object
	.size		.nv.reservedSmem.offset0,0x4
	.type		vprintf,@function
